//
// Generated by NVIDIA NVVM Compiler
//
// Compiler Build ID: CL-36424714
// Cuda compilation tools, release 13.0, V13.0.88
// Based on NVVM 20.0.0
//

.version 9.0
.target sm_100
.address_size 64

	// .globl	_Z12squareMatrixPiS_i
// _ZZ13findLowestValPiS_iE1c has been demoted

.visible .entry _Z12squareMatrixPiS_i(
	.param .u64 .ptr .align 1 _Z12squareMatrixPiS_i_param_0,
	.param .u64 .ptr .align 1 _Z12squareMatrixPiS_i_param_1,
	.param .u32 _Z12squareMatrixPiS_i_param_2
)
{
	.reg .pred 	%p<10>;
	.reg .b32 	%r<106>;
	.reg .b64 	%rd<63>;

	ld.param.u64 	%rd11, [_Z12squareMatrixPiS_i_param_0];
	ld.param.u32 	%r29, [_Z12squareMatrixPiS_i_param_2];
	cvta.to.global.u64 	%rd1, %rd11;
	mov.u32 	%r30, %ctaid.y;
	mov.u32 	%r31, %ntid.y;
	mov.u32 	%r32, %tid.y;
	mad.lo.s32 	%r1, %r30, %r31, %r32;
	mov.u32 	%r33, %ctaid.x;
	mov.u32 	%r34, %ntid.x;
	mov.u32 	%r35, %tid.x;
	mad.lo.s32 	%r2, %r33, %r34, %r35;
	max.s32 	%r36, %r1, %r2;
	setp.ge.s32 	%p1, %r36, %r29;
	@%p1 bra 	$L__BB0_13;
	mul.lo.s32 	%r3, %r29, %r1;
	and.b32  	%r4, %r29, 7;
	setp.lt.u32 	%p2, %r29, 8;
	mov.b32 	%r100, 0;
	mov.u32 	%r105, %r100;
	@%p2 bra 	$L__BB0_4;
	and.b32  	%r40, %r29, 2147483640;
	neg.s32 	%r94, %r40;
	mul.wide.s32 	%rd12, %r29, 12;
	add.s64 	%rd2, %rd1, %rd12;
	mul.wide.s32 	%rd13, %r29, 16;
	add.s64 	%rd3, %rd1, %rd13;
	mul.wide.s32 	%rd14, %r29, 20;
	add.s64 	%rd4, %rd1, %rd14;
	mul.wide.s32 	%rd15, %r29, 24;
	add.s64 	%rd5, %rd1, %rd15;
	mul.wide.s32 	%rd16, %r29, 28;
	add.s64 	%rd6, %rd1, %rd16;
	mul.wide.u32 	%rd17, %r3, 4;
	add.s64 	%rd18, %rd17, %rd1;
	add.s64 	%rd62, %rd18, 16;
	mov.b32 	%r105, 0;
	mov.u32 	%r93, %r2;
$L__BB0_3:
	.pragma "nounroll";
	and.b32  	%r100, %r29, 2147483640;
	mul.wide.s32 	%rd19, %r93, 4;
	mul.wide.s32 	%rd20, %r29, 4;
	add.s64 	%rd21, %rd1, %rd19;
	add.s64 	%rd22, %rd21, %rd20;
	mul.wide.s32 	%rd23, %r29, 8;
	add.s64 	%rd24, %rd21, %rd23;
	add.s64 	%rd25, %rd2, %rd19;
	add.s64 	%rd26, %rd3, %rd19;
	add.s64 	%rd27, %rd4, %rd19;
	add.s64 	%rd28, %rd5, %rd19;
	add.s64 	%rd29, %rd6, %rd19;
	ld.global.u32 	%r41, [%rd62+-16];
	ld.global.u32 	%r42, [%rd21];
	mad.lo.s32 	%r43, %r42, %r41, %r105;
	ld.global.u32 	%r44, [%rd62+-12];
	ld.global.u32 	%r45, [%rd22];
	mad.lo.s32 	%r46, %r45, %r44, %r43;
	ld.global.u32 	%r47, [%rd62+-8];
	ld.global.u32 	%r48, [%rd24];
	mad.lo.s32 	%r49, %r48, %r47, %r46;
	ld.global.u32 	%r50, [%rd62+-4];
	ld.global.u32 	%r51, [%rd25];
	mad.lo.s32 	%r52, %r51, %r50, %r49;
	ld.global.u32 	%r53, [%rd62];
	ld.global.u32 	%r54, [%rd26];
	mad.lo.s32 	%r55, %r54, %r53, %r52;
	ld.global.u32 	%r56, [%rd62+4];
	ld.global.u32 	%r57, [%rd27];
	mad.lo.s32 	%r58, %r57, %r56, %r55;
	ld.global.u32 	%r59, [%rd62+8];
	ld.global.u32 	%r60, [%rd28];
	mad.lo.s32 	%r61, %r60, %r59, %r58;
	ld.global.u32 	%r62, [%rd62+12];
	ld.global.u32 	%r63, [%rd29];
	mad.lo.s32 	%r105, %r63, %r62, %r61;
	add.s32 	%r94, %r94, 8;
	shl.b32 	%r64, %r29, 3;
	add.s32 	%r93, %r93, %r64;
	add.s64 	%rd62, %rd62, 32;
	setp.ne.s32 	%p3, %r94, 0;
	@%p3 bra 	$L__BB0_3;
$L__BB0_4:
	setp.eq.s32 	%p4, %r4, 0;
	@%p4 bra 	$L__BB0_12;
	and.b32  	%r16, %r29, 3;
	setp.lt.u32 	%p5, %r4, 4;
	@%p5 bra 	$L__BB0_7;
	add.s32 	%r66, %r100, %r3;
	mul.wide.u32 	%rd30, %r66, 4;
	add.s64 	%rd31, %rd1, %rd30;
	ld.global.u32 	%r67, [%rd31];
	mad.lo.s32 	%r68, %r100, %r29, %r2;
	mul.wide.s32 	%rd32, %r68, 4;
	add.s64 	%rd33, %rd1, %rd32;
	ld.global.u32 	%r69, [%rd33];
	mad.lo.s32 	%r70, %r69, %r67, %r105;
	cvt.u64.u32 	%rd34, %r3;
	cvt.u64.u32 	%rd35, %r100;
	add.s64 	%rd36, %rd35, %rd34;
	shl.b64 	%rd37, %rd36, 2;
	add.s64 	%rd38, %rd1, %rd37;
	ld.global.u32 	%r71, [%rd38+4];
	mul.wide.s32 	%rd39, %r29, 4;
	add.s64 	%rd40, %rd33, %rd39;
	ld.global.u32 	%r72, [%rd40];
	mad.lo.s32 	%r73, %r72, %r71, %r70;
	ld.global.u32 	%r74, [%rd38+8];
	add.s64 	%rd41, %rd40, %rd39;
	ld.global.u32 	%r75, [%rd41];
	mad.lo.s32 	%r76, %r75, %r74, %r73;
	ld.global.u32 	%r77, [%rd38+12];
	add.s64 	%rd42, %rd41, %rd39;
	ld.global.u32 	%r78, [%rd42];
	mad.lo.s32 	%r105, %r78, %r77, %r76;
	add.s32 	%r100, %r100, 4;
$L__BB0_7:
	setp.eq.s32 	%p6, %r16, 0;
	@%p6 bra 	$L__BB0_12;
	setp.eq.s32 	%p7, %r16, 1;
	@%p7 bra 	$L__BB0_10;
	add.s32 	%r80, %r100, %r3;
	mul.wide.u32 	%rd43, %r80, 4;
	add.s64 	%rd44, %rd1, %rd43;
	ld.global.u32 	%r81, [%rd44];
	mad.lo.s32 	%r82, %r100, %r29, %r2;
	mul.wide.s32 	%rd45, %r82, 4;
	add.s64 	%rd46, %rd1, %rd45;
	ld.global.u32 	%r83, [%rd46];
	mad.lo.s32 	%r84, %r83, %r81, %r105;
	cvt.u64.u32 	%rd47, %r3;
	cvt.u64.u32 	%rd48, %r100;
	add.s64 	%rd49, %rd48, %rd47;
	shl.b64 	%rd50, %rd49, 2;
	add.s64 	%rd51, %rd1, %rd50;
	ld.global.u32 	%r85, [%rd51+4];
	mul.wide.s32 	%rd52, %r29, 4;
	add.s64 	%rd53, %rd46, %rd52;
	ld.global.u32 	%r86, [%rd53];
	mad.lo.s32 	%r105, %r86, %r85, %r84;
	add.s32 	%r100, %r100, 2;
$L__BB0_10:
	and.b32  	%r87, %r29, 1;
	setp.eq.b32 	%p8, %r87, 1;
	not.pred 	%p9, %p8;
	@%p9 bra 	$L__BB0_12;
	add.s32 	%r88, %r100, %r3;
	mul.wide.u32 	%rd54, %r88, 4;
	add.s64 	%rd55, %rd1, %rd54;
	ld.global.u32 	%r89, [%rd55];
	mad.lo.s32 	%r90, %r100, %r29, %r2;
	mul.wide.s32 	%rd56, %r90, 4;
	add.s64 	%rd57, %rd1, %rd56;
	ld.global.u32 	%r91, [%rd57];
	mad.lo.s32 	%r105, %r91, %r89, %r105;
$L__BB0_12:
	ld.param.u64 	%rd61, [_Z12squareMatrixPiS_i_param_1];
	add.s32 	%r92, %r3, %r2;
	cvta.to.global.u64 	%rd58, %rd61;
	mul.wide.s32 	%rd59, %r92, 4;
	add.s64 	%rd60, %rd58, %rd59;
	st.global.u32 	[%rd60], %r105;
$L__BB0_13:
	ret;

}
	// .globl	_Z13findLowestValPiS_i
.visible .entry _Z13findLowestValPiS_i(
	.param .u64 .ptr .align 1 _Z13findLowestValPiS_i_param_0,
	.param .u64 .ptr .align 1 _Z13findLowestValPiS_i_param_1,
	.param .u32 _Z13findLowestValPiS_i_param_2
)
{
	.reg .pred 	%p<7>;
	.reg .b32 	%r<35>;
	.reg .b64 	%rd<7>;
	// demoted variable
	.shared .align 4 .b8 _ZZ13findLowestValPiS_iE1c[1024];
	ld.param.u64 	%rd3, [_Z13findLowestValPiS_i_param_0];
	ld.param.u64 	%rd2, [_Z13findLowestValPiS_i_param_1];
	ld.param.u32 	%r14, [_Z13findLowestValPiS_i_param_2];
	cvta.to.global.u64 	%rd1, %rd3;
	mov.u32 	%r15, %ctaid.x;
	mov.u32 	%r34, %ntid.x;
	mov.u32 	%r2, %tid.x;
	mad.lo.s32 	%r3, %r15, %r34, %r2;
	ld.global.u32 	%r33, [%rd1];
	setp.ge.s32 	%p1, %r3, %r14;
	@%p1 bra 	$L__BB1_3;
	mov.u32 	%r17, %nctaid.x;
	mul.lo.s32 	%r5, %r34, %r17;
	mov.b32 	%r32, 0;
$L__BB1_2:
	add.s32 	%r18, %r32, %r3;
	mul.wide.s32 	%rd4, %r18, 4;
	add.s64 	%rd5, %rd1, %rd4;
	ld.global.u32 	%r19, [%rd5];
	min.s32 	%r33, %r33, %r19;
	add.s32 	%r32, %r32, %r5;
	add.s32 	%r20, %r18, %r5;
	setp.lt.s32 	%p2, %r20, %r14;
	@%p2 bra 	$L__BB1_2;
$L__BB1_3:
	shl.b32 	%r21, %r2, 2;
	mov.u32 	%r22, _ZZ13findLowestValPiS_iE1c;
	add.s32 	%r11, %r22, %r21;
	st.shared.u32 	[%r11], %r33;
	setp.lt.u32 	%p3, %r34, 2;
	@%p3 bra 	$L__BB1_7;
$L__BB1_4:
	shr.u32 	%r13, %r34, 1;
	setp.ge.u32 	%p4, %r2, %r13;
	@%p4 bra 	$L__BB1_6;
	ld.shared.u32 	%r23, [%r11];
	shl.b32 	%r24, %r13, 2;
	add.s32 	%r25, %r11, %r24;
	ld.shared.u32 	%r26, [%r25];
	min.s32 	%r27, %r23, %r26;
	st.shared.u32 	[%r11], %r27;
$L__BB1_6:
	bar.sync 	0;
	setp.gt.u32 	%p5, %r34, 3;
	mov.u32 	%r34, %r13;
	@%p5 bra 	$L__BB1_4;
$L__BB1_7:
	setp.ne.s32 	%p6, %r2, 0;
	@%p6 bra 	$L__BB1_9;
	cvta.to.global.u64 	%rd6, %rd2;
	ld.global.u32 	%r28, [%rd6];
	ld.shared.u32 	%r29, [_ZZ13findLowestValPiS_iE1c];
	min.s32 	%r30, %r28, %r29;
	st.global.u32 	[%rd6], %r30;
$L__BB1_9:
	ret;

}


// ===== COMPILED SASS (sm_100) =====

	.target	sm_100

	.elftype	@"ET_EXEC"


//--------------------- .note.nv.tkinfo           --------------------------
	.section	.note.nv.tkinfo,"",@"SHT_NOTE"
	.sectionflags	@"SHF_NOTE_NV_TKINFO"
	.tkinfo
        /*0018*/ 	.word	0x00000002
        /*0030*/ 	.string	""
        /*0030*/ 	.string	"ptxas"
        /*0030*/ 	.string	"Cuda compilation tools, release 13.0, V13.0.88"
        /*0030*/ 	.string	"Build cuda_13.0.r13.0/compiler.36424714_0"
        /*0030*/ 	.string	"-arch sm_100 -m 64 "



//--------------------- .note.nv.cuinfo           --------------------------
	.section	.note.nv.cuinfo,"",@"SHT_NOTE"
	.sectionflags	@"SHF_NOTE_NV_CUINFO"
        /*0018*/ 	.short	0x0002
        /*001a*/ 	.short	0x0064
        /*001c*/ 	.short	0x0082
	.zero		2


//--------------------- .nv.info                  --------------------------
	.section	.nv.info,"",@"SHT_CUDA_INFO"
	.align	4


	//----- nvinfo : EIATTR_REGCOUNT
	.align		4
        /*0000*/ 	.byte	0x04, 0x2f
        /*0002*/ 	.short	(.L_1 - .L_0)
	.align		4
.L_0:
        /*0004*/ 	.word	index@(_Z12squareMatrixPiS_i)
        /*0008*/ 	.word	0x0000001e


	//----- nvinfo : EIATTR_FRAME_SIZE
	.align		4
.L_1:
        /*000c*/ 	.byte	0x04, 0x11
        /*000e*/ 	.short	(.L_3 - .L_2)
	.align		4
.L_2:
        /*0010*/ 	.word	index@(_Z12squareMatrixPiS_i)
        /*0014*/ 	.word	0x00000000


	//----- nvinfo : EIATTR_REGCOUNT
	.align		4
.L_3:
        /*0018*/ 	.byte	0x04, 0x2f
        /*001a*/ 	.short	(.L_5 - .L_4)
	.align		4
.L_4:
        /*001c*/ 	.word	index@(_Z13findLowestValPiS_i)
        /*0020*/ 	.word	0x00000010


	//----- nvinfo : EIATTR_FRAME_SIZE
	.align		4
.L_5:
        /*0024*/ 	.byte	0x04, 0x11
        /*0026*/ 	.short	(.L_7 - .L_6)
	.align		4
.L_6:
        /*0028*/ 	.word	index@(_Z13findLowestValPiS_i)
        /*002c*/ 	.word	0x00000000


	//----- nvinfo : EIATTR_MIN_STACK_SIZE
	.align		4
.L_7:
        /*0030*/ 	.byte	0x04, 0x12
        /*0032*/ 	.short	(.L_9 - .L_8)
	.align		4
.L_8:
        /*0034*/ 	.word	index@(_Z13findLowestValPiS_i)
        /*0038*/ 	.word	0x00000000


	//----- nvinfo : EIATTR_MIN_STACK_SIZE
	.align		4
.L_9:
        /*003c*/ 	.byte	0x04, 0x12
        /*003e*/ 	.short	(.L_11 - .L_10)
	.align		4
.L_10:
        /*0040*/ 	.word	index@(_Z12squareMatrixPiS_i)
        /*0044*/ 	.word	0x00000000
.L_11:


//--------------------- .nv.compat                --------------------------
	.section	.nv.compat,"",@"SHT_CUDA_COMPAT_INFO"
	.align	4
        /*0000*/ 	.byte	0x02, 0x09, 0x00, 0x00, 0x02, 0x02, 0x01, 0x00, 0x02, 0x05, 0x05, 0x00, 0x03, 0x07, 0x01, 0x01
        /*0010*/ 	.byte	0x02, 0x03, 0x00, 0x00, 0x02, 0x06, 0x01, 0x00, 0x04, 0x0b, 0x08, 0x00, 0x09, 0x00, 0x00, 0x00
        /*0020*/ 	.byte	0x00, 0x00, 0x00, 0x00


//--------------------- .nv.info._Z13findLowestValPiS_i --------------------------
	.section	.nv.info._Z13findLowestValPiS_i,"",@"SHT_CUDA_INFO"
	.sectionflags	@""
	.align	4


	//----- nvinfo : EIATTR_CUDA_API_VERSION
	.align		4
        /*0000*/ 	.byte	0x04, 0x37
        /*0002*/ 	.short	(.L_13 - .L_12)
.L_12:
        /*0004*/ 	.word	0x00000082


	//----- nvinfo : EIATTR_KPARAM_INFO
	.align		4
.L_13:
        /*0008*/ 	.byte	0x04, 0x17
        /*000a*/ 	.short	(.L_15 - .L_14)
.L_14:
        /*000c*/ 	.word	0x00000000
        /*0010*/ 	.short	0x0002
        /*0012*/ 	.short	0x0010
        /*0014*/ 	.byte	0x00, 0xf0, 0x11, 0x00


	//----- nvinfo : EIATTR_KPARAM_INFO
	.align		4
.L_15:
        /*0018*/ 	.byte	0x04, 0x17
        /*001a*/ 	.short	(.L_17 - .L_16)
.L_16:
        /*001c*/ 	.word	0x00000000
        /*0020*/ 	.short	0x0001
        /*0022*/ 	.short	0x0008
        /*0024*/ 	.byte	0x00, 0xf5, 0x21, 0x00


	//----- nvinfo : EIATTR_KPARAM_INFO
	.align		4
.L_17:
        /*0028*/ 	.byte	0x04, 0x17
        /*002a*/ 	.short	(.L_19 - .L_18)
.L_18:
        /*002c*/ 	.word	0x00000000
        /*0030*/ 	.short	0x0000
        /*0032*/ 	.short	0x0000
        /*0034*/ 	.byte	0x00, 0xf5, 0x21, 0x00


	//----- nvinfo : EIATTR_SPARSE_MMA_MASK
	.align		4
.L_19:
        /*0038*/ 	.byte	0x03, 0x50
        /*003a*/ 	.short	0x0000


	//----- nvinfo : EIATTR_MAXREG_COUNT
	.align		4
        /*003c*/ 	.byte	0x03, 0x1b
        /*003e*/ 	.short	0x00ff


	//----- nvinfo : EIATTR_NUM_BARRIERS
	.align		4
        /*0040*/ 	.byte	0x02, 0x4c
        /*0042*/ 	.byte	0x01
	.zero		1


	//----- nvinfo : EIATTR_MERCURY_ISA_VERSION
	.align		4
        /*0044*/ 	.byte	0x03, 0x5f
        /*0046*/ 	.short	0x0101


	//----- nvinfo : EIATTR_VRC_CTA_INIT_COUNT
	.align		4
        /*0048*/ 	.byte	0x02, 0x4a
	.zero		1
	.zero		1


	//----- nvinfo : EIATTR_EXIT_INSTR_OFFSETS
	.align		4
        /*004c*/ 	.byte	0x04, 0x1c
        /*004e*/ 	.short	(.L_21 - .L_20)


	//   ....[0]....
.L_20:
        /*0050*/ 	.word	0x000002c0


	//   ....[1]....
        /*0054*/ 	.word	0x00000350


	//----- nvinfo : EIATTR_CRS_STACK_SIZE
	.align		4
.L_21:
        /*0058*/ 	.byte	0x04, 0x1e
        /*005a*/ 	.short	(.L_23 - .L_22)
.L_22:
        /*005c*/ 	.word	0x00000000


	//----- nvinfo : EIATTR_CBANK_PARAM_SIZE
	.align		4
.L_23:
        /*0060*/ 	.byte	0x03, 0x19
        /*0062*/ 	.short	0x0014


	//----- nvinfo : EIATTR_PARAM_CBANK
	.align		4
        /*0064*/ 	.byte	0x04, 0x0a
        /*0066*/ 	.short	(.L_25 - .L_24)
	.align		4
.L_24:
        /*0068*/ 	.word	index@(.nv.constant0._Z13findLowestValPiS_i)
        /*006c*/ 	.short	0x0380
        /*006e*/ 	.short	0x0014


	//----- nvinfo : EIATTR_SW_WAR
	.align		4
.L_25:
        /*0070*/ 	.byte	0x04, 0x36
        /*0072*/ 	.short	(.L_27 - .L_26)
.L_26:
        /*0074*/ 	.word	0x00000008
.L_27:


//--------------------- .nv.info._Z12squareMatrixPiS_i --------------------------
	.section	.nv.info._Z12squareMatrixPiS_i,"",@"SHT_CUDA_INFO"
	.sectionflags	@""
	.align	4


	//----- nvinfo : EIATTR_CUDA_API_VERSION
	.align		4
        /*0000*/ 	.byte	0x04, 0x37
        /*0002*/ 	.short	(.L_29 - .L_28)
.L_28:
        /*0004*/ 	.word	0x00000082


	//----- nvinfo : EIATTR_KPARAM_INFO
	.align		4
.L_29:
        /*0008*/ 	.byte	0x04, 0x17
        /*000a*/ 	.short	(.L_31 - .L_30)
.L_30:
        /*000c*/ 	.word	0x00000000
        /*0010*/ 	.short	0x0002
        /*0012*/ 	.short	0x0010
        /*0014*/ 	.byte	0x00, 0xf0, 0x11, 0x00


	//----- nvinfo : EIATTR_KPARAM_INFO
	.align		4
.L_31:
        /*0018*/ 	.byte	0x04, 0x17
        /*001a*/ 	.short	(.L_33 - .L_32)
.L_32:
        /*001c*/ 	.word	0x00000000
        /*0020*/ 	.short	0x0001
        /*0022*/ 	.short	0x0008
        /*0024*/ 	.byte	0x00, 0xf5, 0x21, 0x00


	//----- nvinfo : EIATTR_KPARAM_INFO
	.align		4
.L_33:
        /*0028*/ 	.byte	0x04, 0x17
        /*002a*/ 	.short	(.L_35 - .L_34)
.L_34:
        /*002c*/ 	.word	0x00000000
        /*0030*/ 	.short	0x0000
        /*0032*/ 	.short	0x0000
        /*0034*/ 	.byte	0x00, 0xf5, 0x21, 0x00


	//----- nvinfo : EIATTR_SPARSE_MMA_MASK
	.align		4
.L_35:
        /*0038*/ 	.byte	0x03, 0x50
        /*003a*/ 	.short	0x0000


	//----- nvinfo : EIATTR_MAXREG_COUNT
	.align		4
        /*003c*/ 	.byte	0x03, 0x1b
        /*003e*/ 	.short	0x00ff


	//----- nvinfo : EIATTR_MERCURY_ISA_VERSION
	.align		4
        /*0040*/ 	.byte	0x03, 0x5f
        /*0042*/ 	.short	0x0101


	//----- nvinfo : EIATTR_VRC_CTA_INIT_COUNT
	.align		4
        /*0044*/ 	.byte	0x02, 0x4a
	.zero		1
	.zero		1


	//----- nvinfo : EIATTR_EXIT_INSTR_OFFSETS
	.align		4
        /*0048*/ 	.byte	0x04, 0x1c
        /*004a*/ 	.short	(.L_37 - .L_36)


	//   ....[0]....
.L_36:
        /*004c*/ 	.word	0x000000c0


	//   ....[1]....
        /*0050*/ 	.word	0x00000a50


	//----- nvinfo : EIATTR_CBANK_PARAM_SIZE
	.align		4
.L_37:
        /*0054*/ 	.byte	0x03, 0x19
        /*0056*/ 	.short	0x0014


	//----- nvinfo : EIATTR_PARAM_CBANK
	.align		4
        /*0058*/ 	.byte	0x04, 0x0a
        /*005a*/ 	.short	(.L_39 - .L_38)
	.align		4
.L_38:
        /*005c*/ 	.word	index@(.nv.constant0._Z12squareMatrixPiS_i)
        /*0060*/ 	.short	0x0380
        /*0062*/ 	.short	0x0014


	//----- nvinfo : EIATTR_SW_WAR
	.align		4
.L_39:
        /*0064*/ 	.byte	0x04, 0x36
        /*0066*/ 	.short	(.L_41 - .L_40)
.L_40:
        /*0068*/ 	.word	0x00000008
.L_41:


//--------------------- .nv.callgraph             --------------------------
	.section	.nv.callgraph,"",@"SHT_CUDA_CALLGRAPH"
	.align	4
	.sectionentsize	8
	.align		4
        /*0000*/ 	.word	0x00000000
	.align		4
        /*0004*/ 	.word	0xffffffff
	.align		4
        /*0008*/ 	.word	0x00000000
	.align		4
        /*000c*/ 	.word	0xfffffffe
	.align		4
        /*0010*/ 	.word	0x00000000
	.align		4
        /*0014*/ 	.word	0xfffffffd
	.align		4
        /*0018*/ 	.word	0x00000000
	.align		4
        /*001c*/ 	.word	0xfffffffc


//--------------------- .text._Z13findLowestValPiS_i --------------------------
	.section	.text._Z13findLowestValPiS_i,"ax",@progbits
	.align	128
        .global         _Z13findLowestValPiS_i
        .type           _Z13findLowestValPiS_i,@function
        .size           _Z13findLowestValPiS_i,(.L_x_11 - _Z13findLowestValPiS_i)
        .other          _Z13findLowestValPiS_i,@"STO_CUDA_ENTRY STV_DEFAULT"
_Z13findLowestValPiS_i:
.text._Z13findLowestValPiS_i:
[----:B------:R-:W-:Y:S08]  /*0000*/  LDC R1, c[0x0][0x37c] ;  /* 0x0000df00ff017b82 */ /* 0x000ff00000000800 */
[----:B------:R-:W0:Y:S01]  /*0010*/  LDC.64 R2, c[0x0][0x380] ;  /* 0x0000e000ff027b82 */ /* 0x000e220000000a00 */
[----:B------:R-:W0:Y:S01]  /*0020*/  LDCU.64 UR6, c[0x0][0x358] ;  /* 0x00006b00ff0677ac */ /* 0x000e220008000a00 */
[----:B------:R-:W1:Y:S01]  /*0030*/  S2R R13, SR_TID.X ;  /* 0x00000000000d7919 */ /* 0x000e620000002100 */
[----:B------:R-:W2:Y:S05]  /*0040*/  LDCU UR5, c[0x0][0x390] ;  /* 0x00007200ff0577ac */ /* 0x000eaa0008000800 */
[----:B------:R-:W1:Y:S08]  /*0050*/  S2UR UR4, SR_CTAID.X ;  /* 0x00000000000479c3 */ /* 0x000e700000002500 */
[----:B------:R-:W1:Y:S01]  /*0060*/  LDC R6, c[0x0][0x360] ;  /* 0x0000d800ff067b82 */ /* 0x000e620000000800 */
[----:B0-----:R0:W5:Y:S01]  /*0070*/  LDG.E R7, desc[UR6][R2.64] ;  /* 0x0000000602077981 */ /* 0x001162000c1e1900 */
[----:B-1----:R-:W-:-:S05]  /*0080*/  IMAD R0, R6, UR4, R13 ;  /* 0x0000000406007c24 */ /* 0x002fca000f8e020d */
[----:B--2---:R-:W-:Y:S01]  /*0090*/  ISETP.GE.AND P0, PT, R0, UR5, PT ;  /* 0x0000000500007c0c */ /* 0x004fe2000bf06270 */
[----:B------:R-:W-:-:S12]  /*00a0*/  BSSY.RECONVERGENT B0, `(.L_x_0) ;  /* 0x000000e000007945 */ /* 0x000fd80003800200 */
[----:B0-----:R-:W-:Y:S05]  /*00b0*/  @P0 BRA `(.L_x_1) ;  /* 0x0000000000300947 */ /* 0x001fea0003800000 */
[----:B------:R-:W0:Y:S01]  /*00c0*/  LDC.64 R4, c[0x0][0x380] ;  /* 0x0000e000ff047b82 */ /* 0x000e220000000a00 */
[----:B------:R-:W1:Y:S01]  /*00d0*/  LDCU UR4, c[0x0][0x370] ;  /* 0x00006e00ff0477ac */ /* 0x000e620008000800 */
[----:B------:R-:W-:Y:S02]  /*00e0*/  IMAD.MOV.U32 R9, RZ, RZ, RZ ;  /* 0x000000ffff097224 */ /* 0x000fe400078e00ff */
[----:B-1----:R-:W-:-:S07]  /*00f0*/  IMAD R8, R6, UR4, RZ ;  /* 0x0000000406087c24 */ /* 0x002fce000f8e02ff */
.L_x_2:
[----:B------:R-:W-:-:S04]  /*0100*/  IMAD.IADD R11, R0, 0x1, R9 ;  /* 0x00000001000b7824 */ /* 0x000fc800078e0209 */
[----:B0-----:R-:W-:-:S06]  /*0110*/  IMAD.WIDE R2, R11, 0x4, R4 ;  /* 0x000000040b027825 */ /* 0x001fcc00078e0204 */
[----:B------:R-:W2:Y:S01]  /*0120*/  LDG.E R2, desc[UR6][R2.64] ;  /* 0x0000000602027981 */ /* 0x000ea2000c1e1900 */
[C---:B------:R-:W-:Y:S02]  /*0130*/  IMAD.IADD R11, R8.reuse, 0x1, R11 ;  /* 0x00000001080b7824 */ /* 0x040fe400078e020b */
[----:B------:R-:W-:-:S03]  /*0140*/  IMAD.IADD R9, R8, 0x1, R9 ;  /* 0x0000000108097824 */ /* 0x000fc600078e0209 */
[----:B------:R-:W-:Y:S02]  /*0150*/  ISETP.GE.AND P0, PT, R11, UR5, PT ;  /* 0x000000050b007c0c */ /* 0x000fe4000bf06270 */
[----:B--2--5:R-:W-:-:S11]  /*0160*/  VIMNMX R7, PT, PT, R2, R7, PT ;  /* 0x0000000702077248 */ /* 0x024fd60003fe0100 */
[----:B------:R-:W-:Y:S05]  /*0170*/  @!P0 BRA `(.L_x_2) ;  /* 0xfffffffc00e08947 */ /* 0x000fea000383ffff */
.L_x_1:
[----:B------:R-:W-:Y:S05]  /*0180*/  BSYNC.RECONVERGENT B0 ;  /* 0x0000000000007941 */ /* 0x000fea0003800200 */
.L_x_0:
[----:B------:R-:W0:Y:S01]  /*0190*/  S2UR UR5, SR_CgaCtaId ;  /* 0x00000000000579c3 */ /* 0x000e220000008800 */
[----:B------:R-:W-:Y:S01]  /*01a0*/  UMOV UR4, 0x400 ;  /* 0x0000040000047882 */ /* 0x000fe20000000000 */
[----:B------:R-:W-:Y:S02]  /*01b0*/  ISETP.GE.U32.AND P1, PT, R6, 0x2, PT ;  /* 0x000000020600780c */ /* 0x000fe40003f26070 */
[----:B------:R-:W-:Y:S01]  /*01c0*/  ISETP.NE.AND P0, PT, R13, RZ, PT ;  /* 0x000000ff0d00720c */ /* 0x000fe20003f05270 */
[----:B0-----:R-:W-:-:S06]  /*01d0*/  ULEA UR4, UR5, UR4, 0x18 ;  /* 0x0000000405047291 */ /* 0x001fcc000f8ec0ff */
[----:B------:R-:W-:-:S05]  /*01e0*/  LEA R0, R13, UR4, 0x2 ;  /* 0x000000040d007c11 */ /* 0x000fca000f8e10ff */
[----:B-----5:R0:W-:Y:S01]  /*01f0*/  STS [R0], R7 ;  /* 0x0000000700007388 */ /* 0x0201e20000000800 */
[----:B------:R-:W-:Y:S05]  /*0200*/  @!P1 BRA `(.L_x_3) ;  /* 0x00000000002c9947 */ /* 0x000fea0003800000 */
.L_x_4:
[----:B------:R-:W-:-:S04]  /*0210*/  SHF.R.U32.HI R4, RZ, 0x1, R6 ;  /* 0x00000001ff047819 */ /* 0x000fc80000011606 */
[----:B------:R-:W-:-:S13]  /*0220*/  ISETP.GE.U32.AND P1, PT, R13, R4, PT ;  /* 0x000000040d00720c */ /* 0x000fda0003f26070 */
[----:B------:R-:W-:Y:S01]  /*0230*/  @!P1 IMAD R3, R4, 0x4, R0 ;  /* 0x0000000404039824 */ /* 0x000fe200078e0200 */
[----:B------:R-:W-:Y:S05]  /*0240*/  @!P1 LDS R2, [R0] ;  /* 0x0000000000029984 */ /* 0x000fea0000000800 */
[----:B------:R-:W1:Y:S02]  /*0250*/  @!P1 LDS R3, [R3] ;  /* 0x0000000003039984 */ /* 0x000e640000000800 */
[----:B-1----:R-:W-:-:S05]  /*0260*/  @!P1 VIMNMX R5, PT, PT, R2, R3, PT ;  /* 0x0000000302059248 */ /* 0x002fca0003fe0100 */
[----:B------:R1:W-:Y:S01]  /*0270*/  @!P1 STS [R0], R5 ;  /* 0x0000000500009388 */ /* 0x0003e20000000800 */
[----:B------:R-:W-:Y:S01]  /*0280*/  BAR.SYNC.DEFER_BLOCKING 0x0 ;  /* 0x0000000000007b1d */ /* 0x000fe20000010000 */
[----:B------:R-:W-:Y:S01]  /*0290*/  ISETP.GT.U32.AND P1, PT, R6, 0x3, PT ;  /* 0x000000030600780c */ /* 0x000fe20003f24070 */
[----:B------:R-:W-:-:S12]  /*02a0*/  IMAD.MOV.U32 R6, RZ, RZ, R4 ;  /* 0x000000ffff067224 */ /* 0x000fd800078e0004 */
[----:B-1----:R-:W-:Y:S05]  /*02b0*/  @P1 BRA `(.L_x_4) ;  /* 0xfffffffc00d41947 */ /* 0x002fea000383ffff */
.L_x_3:
[----:B------:R-:W-:Y:S05]  /*02c0*/  @P0 EXIT ;  /* 0x000000000000094d */ /* 0x000fea0003800000 */
[----:B------:R-:W0:Y:S02]  /*02d0*/  LDC.64 R2, c[0x0][0x388] ;  /* 0x0000e200ff027b82 */ /* 0x000e240000000a00 */
[----:B0-----:R-:W2:Y:S06]  /*02e0*/  LDG.E R0, desc[UR6][R2.64] ;  /* 0x0000000602007981 */ /* 0x001eac000c1e1900 */
[----:B------:R-:W0:Y:S01]  /*02f0*/  S2UR UR5, SR_CgaCtaId ;  /* 0x00000000000579c3 */ /* 0x000e220000008800 */
[----:B------:R-:W-:Y:S02]  /*0300*/  UMOV UR4, 0x400 ;  /* 0x0000040000047882 */ /* 0x000fe40000000000 */
[----:B0-----:R-:W-:-:S09]  /*0310*/  ULEA UR4, UR5, UR4, 0x18 ;  /* 0x0000000405047291 */ /* 0x001fd2000f8ec0ff */
[----:B------:R-:W2:Y:S02]  /*0320*/  LDS R5, [UR4] ;  /* 0x00000004ff057984 */ /* 0x000ea40008000800 */
[----:B--2---:R-:W-:-:S05]  /*0330*/  VIMNMX R5, PT, PT, R0, R5, PT ;  /* 0x0000000500057248 */ /* 0x004fca0003fe0100 */
[----:B------:R-:W-:Y:S01]  /*0340*/  STG.E desc[UR6][R2.64], R5 ;  /* 0x0000000502007986 */ /* 0x000fe2000c101906 */
[----:B------:R-:W-:Y:S05]  /*0350*/  EXIT ;  /* 0x000000000000794d */ /* 0x000fea0003800000 */
.L_x_5:
[----:B------:R-:W-:-:S00]  /*0360*/  BRA `(.L_x_5) ;  /* 0xfffffffc00fc7947 */ /* 0x000fc0000383ffff */
[----:B------:R-:W-:-:S00]  /*0370*/  NOP ;  /* 0x0000000000007918 */ /* 0x000fc00000000000 */
        /* <DEDUP_REMOVED lines=8> */
.L_x_11:


//--------------------- .text._Z12squareMatrixPiS_i --------------------------
	.section	.text._Z12squareMatrixPiS_i,"ax",@progbits
	.align	128
        .global         _Z12squareMatrixPiS_i
        .type           _Z12squareMatrixPiS_i,@function
        .size           _Z12squareMatrixPiS_i,(.L_x_12 - _Z12squareMatrixPiS_i)
        .other          _Z12squareMatrixPiS_i,@"STO_CUDA_ENTRY STV_DEFAULT"
_Z12squareMatrixPiS_i:
.text._Z12squareMatrixPiS_i:
[----:B------:R-:W-:Y:S01]  /*0000*/  LDC R1, c[0x0][0x37c] ;  /* 0x0000df00ff017b82 */ /* 0x000fe20000000800 */
[----:B------:R-:W0:Y:S07]  /*0010*/  S2R R0, SR_TID.Y ;  /* 0x0000000000007919 */ /* 0x000e2e0000002200 */
[----:B------:R-:W0:Y:S01]  /*0020*/  S2UR UR4, SR_CTAID.Y ;  /* 0x00000000000479c3 */ /* 0x000e220000002600 */
[----:B------:R-:W1:Y:S01]  /*0030*/  LDCU UR16, c[0x0][0x390] ;  /* 0x00007200ff1077ac */ /* 0x000e620008000800 */
[----:B------:R-:W2:Y:S06]  /*0040*/  S2R R3, SR_TID.X ;  /* 0x0000000000037919 */ /* 0x000eac0000002100 */
[----:B------:R-:W0:Y:S08]  /*0050*/  LDC R13, c[0x0][0x364] ;  /* 0x0000d900ff0d7b82 */ /* 0x000e300000000800 */
[----:B------:R-:W2:Y:S08]  /*0060*/  S2UR UR5, SR_CTAID.X ;  /* 0x00000000000579c3 */ /* 0x000eb00000002500 */
[----:B------:R-:W2:Y:S01]  /*0070*/  LDC R2, c[0x0][0x360] ;  /* 0x0000d800ff027b82 */ /* 0x000ea20000000800 */
[----:B0-----:R-:W-:-:S02]  /*0080*/  IMAD R13, R13, UR4, R0 ;  /* 0x000000040d0d7c24 */ /* 0x001fc4000f8e0200 */
[----:B--2---:R-:W-:-:S05]  /*0090*/  IMAD R0, R2, UR5, R3 ;  /* 0x0000000502007c24 */ /* 0x004fca000f8e0203 */
[----:B------:R-:W-:-:S04]  /*00a0*/  VIMNMX R2, PT, PT, R13, R0, !PT ;  /* 0x000000000d027248 */ /* 0x000fc80007fe0100 */
[----:B-1----:R-:W-:-:S13]  /*00b0*/  ISETP.GE.AND P0, PT, R2, UR16, PT ;  /* 0x0000001002007c0c */ /* 0x002fda000bf06270 */
[----:B------:R-:W-:Y:S05]  /*00c0*/  @P0 EXIT ;  /* 0x000000000000094d */ /* 0x000fea0003800000 */
[----:B------:R-:W-:Y:S01]  /*00d0*/  UISETP.GE.U32.AND UP0, UPT, UR16, 0x8, UPT ;  /* 0x000000081000788c */ /* 0x000fe2000bf06070 */
[----:B------:R-:W-:Y:S02]  /*00e0*/  HFMA2 R12, -RZ, RZ, 0, 0 ;  /* 0x00000000ff0c7431 */ /* 0x000fe400000001ff */
[----:B------:R-:W-:Y:S01]  /*00f0*/  IMAD R13, R13, UR16, RZ ;  /* 0x000000100d0d7c24 */ /* 0x000fe2000f8e02ff */
[----:B------:R-:W0:Y:S01]  /*0100*/  LDCU.64 UR14, c[0x0][0x358] ;  /* 0x00006b00ff0e77ac */ /* 0x000e220008000a00 */
[----:B------:R-:W-:-:S04]  /*0110*/  UMOV UR4, URZ ;  /* 0x000000ff00047c82 */ /* 0x000fc80008000000 */
[----:B------:R-:W-:Y:S05]  /*0120*/  BRA.U !UP0, `(.L_x_6) ;  /* 0x0000000108f87547 */ /* 0x000fea000b800000 */
[----:B------:R-:W1:Y:S01]  /*0130*/  LDCU.64 UR18, c[0x0][0x380] ;  /* 0x00007000ff1277ac */ /* 0x000e620008000a00 */
[----:B------:R-:W-:Y:S02]  /*0140*/  MOV R2, 0x4 ;  /* 0x0000000400027802 */ /* 0x000fe40000000f00 */
[----:B------:R-:W-:Y:S01]  /*0150*/  MOV R12, RZ ;  /* 0x000000ff000c7202 */ /* 0x000fe20000000f00 */
[----:B------:R-:W-:Y:S01]  /*0160*/  ULOP3.LUT UR4, UR16, 0x7ffffff8, URZ, 0xc0, !UPT ;  /* 0x7ffffff810047892 */ /* 0x000fe2000f8ec0ff */
[----:B------:R-:W-:-:S03]  /*0170*/  MOV R14, R0 ;  /* 0x00000000000e7202 */ /* 0x000fc60000000f00 */
[----:B------:R-:W-:Y:S01]  /*0180*/  UIADD3 UR4, UPT, UPT, -UR4, URZ, URZ ;  /* 0x000000ff04047290 */ /* 0x000fe2000fffe1ff */
[----:B-1----:R-:W-:Y:S01]  /*0190*/  IMAD.WIDE.U32 R2, R13, R2, UR18 ;  /* 0x000000120d027e25 */ /* 0x002fe2000f8e0002 */
[----:B------:R-:W-:Y:S02]  /*01a0*/  UIMAD.WIDE UR6, UR16, 0x10, UR18 ;  /* 0x00000010100678a5 */ /* 0x000fe4000f8e0212 */
[----:B------:R-:W-:Y:S01]  /*01b0*/  UIMAD.WIDE UR8, UR16, 0x14, UR18 ;  /* 0x00000014100878a5 */ /* 0x000fe2000f8e0212 */
[----:B------:R-:W-:Y:S01]  /*01c0*/  IADD3 R2, P0, PT, R2, 0x10, RZ ;  /* 0x0000001002027810 */ /* 0x000fe20007f1e0ff */
[----:B------:R-:W-:Y:S02]  /*01d0*/  UIMAD.WIDE UR10, UR16, 0x18, UR18 ;  /* 0x00000018100a78a5 */ /* 0x000fe4000f8e0212 */
[----:B------:R-:W-:Y:S01]  /*01e0*/  UIMAD.WIDE UR12, UR16, 0x1c, UR18 ;  /* 0x0000001c100c78a5 */ /* 0x000fe2000f8e0212 */
[----:B------:R-:W-:-:S11]  /*01f0*/  IADD3.X R3, PT, PT, RZ, R3, RZ, P0, !PT ;  /* 0x00000003ff037210 */ /* 0x000fd600007fe4ff */
.L_x_7:
[----:B------:R-:W-:Y:S01]  /*0200*/  HFMA2 R5, -RZ, RZ, 0, 2.384185791015625e-07 ;  /* 0x00000004ff057431 */ /* 0x000fe200000001ff */
[----:B------:R-:W-:Y:S01]  /*0210*/  MOV R9, UR16 ;  /* 0x0000001000097c02 */ /* 0x000fe20008000f00 */
[----:B------:R-:W-:Y:S01]  /*0220*/  IMAD.U32 R25, RZ, RZ, UR16 ;  /* 0x00000010ff197e24 */ /* 0x000fe2000f8e00ff */
[----:B0-----:R-:W2:Y:S01]  /*0230*/  LDG.E R21, desc[UR14][R2.64+-0x10] ;  /* 0xfffff00e02157981 */ /* 0x001ea2000c1e1900 */
[----:B------:R-:W-:Y:S01]  /*0240*/  HFMA2 R7, -RZ, RZ, 0, 2.384185791015625e-07 ;  /* 0x00000004ff077431 */ /* 0x000fe200000001ff */
[----:B------:R-:W-:Y:S01]  /*0250*/  UIMAD.WIDE UR20, UR16, 0xc, UR18 ;  /* 0x0000000c101478a5 */ /* 0x000fe2000f8e0212 */
[----:B------:R-:W-:Y:S01]  /*0260*/  MOV R11, 0x4 ;  /* 0x00000004000b7802 */ /* 0x000fe20000000f00 */
[----:B------:R-:W3:Y:S01]  /*0270*/  LDG.E R19, desc[UR14][R2.64+-0xc] ;  /* 0xfffff40e02137981 */ /* 0x000ee2000c1e1900 */
[----:B------:R-:W-:-:S03]  /*0280*/  IMAD.WIDE R4, R14, R5, UR18 ;  /* 0x000000120e047e25 */ /* 0x000fc6000f8e0205 */
[----:B------:R-:W4:Y:S04]  /*0290*/  LDG.E R17, desc[UR14][R2.64+-0x8] ;  /* 0xfffff80e02117981 */ /* 0x000f28000c1e1900 */
[----:B------:R0:W2:Y:S01]  /*02a0*/  LDG.E R22, desc[UR14][R4.64] ;  /* 0x0000000e04167981 */ /* 0x0000a2000c1e1900 */
[----:B------:R-:W-:-:S04]  /*02b0*/  IMAD.WIDE R8, R9, 0x4, R4 ;  /* 0x0000000409087825 */ /* 0x000fc800078e0204 */
[----:B------:R-:W-:Y:S01]  /*02c0*/  HFMA2 R27, -RZ, RZ, 0, 2.384185791015625e-07 ;  /* 0x00000004ff1b7431 */ /* 0x000fe200000001ff */
[----:B------:R-:W-:Y:S01]  /*02d0*/  MOV R23, 0x4 ;  /* 0x0000000400177802 */ /* 0x000fe20000000f00 */
[----:B------:R-:W5:Y:S01]  /*02e0*/  LDG.E R15, desc[UR14][R2.64+-0x4] ;  /* 0xfffffc0e020f7981 */ /* 0x000f62000c1e1900 */
[----:B------:R-:W-:-:S03]  /*02f0*/  IMAD.WIDE R24, R25, 0x8, R4 ;  /* 0x0000000819187825 */ /* 0x000fc600078e0204 */
[----:B------:R1:W3:Y:S01]  /*0300*/  LDG.E R20, desc[UR14][R8.64] ;  /* 0x0000000e08147981 */ /* 0x0002e2000c1e1900 */
[----:B------:R-:W-:-:S03]  /*0310*/  IMAD.WIDE R10, R14, R11, UR20 ;  /* 0x000000140e0a7e25 */ /* 0x000fc6000f8e020b */
[----:B------:R-:W4:Y:S01]  /*0320*/  LDG.E R18, desc[UR14][R24.64] ;  /* 0x0000000e18127981 */ /* 0x000f22000c1e1900 */
[----:B------:R-:W-:-:S03]  /*0330*/  IMAD.WIDE R6, R14, R7, UR6 ;  /* 0x000000060e067e25 */ /* 0x000fc6000f8e0207 */
[----:B------:R1:W5:Y:S01]  /*0340*/  LDG.E R16, desc[UR14][R10.64] ;  /* 0x0000000e0a107981 */ /* 0x000362000c1e1900 */
[----:B0-----:R-:W-:-:S03]  /*0350*/  IMAD.WIDE R4, R14, R23, UR8 ;  /* 0x000000080e047e25 */ /* 0x001fc6000f8e0217 */
[----:B------:R0:W5:Y:S01]  /*0360*/  LDG.E R6, desc[UR14][R6.64] ;  /* 0x0000000e06067981 */ /* 0x000162000c1e1900 */
[----:B-1----:R-:W-:-:S03]  /*0370*/  IMAD.WIDE R8, R14, R27, UR10 ;  /* 0x0000000a0e087e25 */ /* 0x002fc6000f8e021b */
[----:B------:R-:W5:Y:S01]  /*0380*/  LDG.E R23, desc[UR14][R2.64] ;  /* 0x0000000e02177981 */ /* 0x000f62000c1e1900 */
[----:B------:R-:W-:-:S03]  /*0390*/  MOV R11, 0x4 ;  /* 0x00000004000b7802 */ /* 0x000fc60000000f00 */
[----:B------:R-:W5:Y:S04]  /*03a0*/  LDG.E R5, desc[UR14][R4.64] ;  /* 0x0000000e04057981 */ /* 0x000f68000c1e1900 */
[----:B------:R-:W5:Y:S01]  /*03b0*/  LDG.E R24, desc[UR14][R2.64+0x4] ;  /* 0x0000040e02187981 */ /* 0x000f62000c1e1900 */
[----:B------:R-:W-:-:S03]  /*03c0*/  IMAD.WIDE R10, R14, R11, UR12 ;  /* 0x0000000c0e0a7e25 */ /* 0x000fc6000f8e020b */
[----:B------:R-:W5:Y:S04]  /*03d0*/  LDG.E R8, desc[UR14][R8.64] ;  /* 0x0000000e08087981 */ /* 0x000f68000c1e1900 */
[----:B------:R-:W5:Y:S04]  /*03e0*/  LDG.E R25, desc[UR14][R2.64+0x8] ;  /* 0x0000080e02197981 */ /* 0x000f68000c1e1900 */
[----:B------:R-:W5:Y:S04]  /*03f0*/  LDG.E R10, desc[UR14][R10.64] ;  /* 0x0000000e0a0a7981 */ /* 0x000f68000c1e1900 */
[----:B------:R1:W5:Y:S01]  /*0400*/  LDG.E R27, desc[UR14][R2.64+0xc] ;  /* 0x00000c0e021b7981 */ /* 0x000362000c1e1900 */
[----:B------:R-:W-:-:S04]  /*0410*/  UIADD3 UR4, UPT, UPT, UR4, 0x8, URZ ;  /* 0x0000000804047890 */ /* 0x000fc8000fffe0ff */
[----:B------:R-:W-:Y:S01]  /*0420*/  UISETP.NE.AND UP0, UPT, UR4, URZ, UPT ;  /* 0x000000ff0400728c */ /* 0x000fe2000bf05270 */
[----:B0-----:R-:W-:Y:S02]  /*0430*/  MOV R7, UR16 ;  /* 0x0000001000077c02 */ /* 0x001fe40008000f00 */
[----:B-1----:R-:W-:Y:S02]  /*0440*/  IADD3 R2, P0, PT, R2, 0x20, RZ ;  /* 0x0000002002027810 */ /* 0x002fe40007f1e0ff */
[----:B------:R-:W-:-:S03]  /*0450*/  LEA R14, R7, R14, 0x3 ;  /* 0x0000000e070e7211 */ /* 0x000fc600078e18ff */
[----:B------:R-:W-:Y:S02]  /*0460*/  IMAD.X R3, RZ, RZ, R3, P0 ;  /* 0x000000ffff037224 */ /* 0x000fe400000e0603 */
[----:B--2---:R-:W-:-:S04]  /*0470*/  IMAD R21, R21, R22, R12 ;  /* 0x0000001615157224 */ /* 0x004fc800078e020c */
[----:B---3--:R-:W-:-:S04]  /*0480*/  IMAD R19, R19, R20, R21 ;  /* 0x0000001413137224 */ /* 0x008fc800078e0215 */
[----:B----4-:R-:W-:-:S04]  /*0490*/  IMAD R17, R17, R18, R19 ;  /* 0x0000001211117224 */ /* 0x010fc800078e0213 */
[----:B-----5:R-:W-:-:S04]  /*04a0*/  IMAD R15, R15, R16, R17 ;  /* 0x000000100f0f7224 */ /* 0x020fc800078e0211 */
[----:B------:R-:W-:-:S04]  /*04b0*/  IMAD R6, R23, R6, R15 ;  /* 0x0000000617067224 */ /* 0x000fc800078e020f */
[----:B------:R-:W-:-:S04]  /*04c0*/  IMAD R5, R24, R5, R6 ;  /* 0x0000000518057224 */ /* 0x000fc800078e0206 */
[----:B------:R-:W-:-:S04]  /*04d0*/  IMAD R5, R25, R8, R5 ;  /* 0x0000000819057224 */ /* 0x000fc800078e0205 */
[----:B------:R-:W-:Y:S01]  /*04e0*/  IMAD R12, R27, R10, R5 ;  /* 0x0000000a1b0c7224 */ /* 0x000fe200078e0205 */
[----:B------:R-:W-:Y:S06]  /*04f0*/  BRA.U UP0, `(.L_x_7) ;  /* 0xfffffffd00407547 */ /* 0x000fec000b83ffff */
[----:B------:R-:W-:-:S12]  /*0500*/  ULOP3.LUT UR4, UR16, 0x7ffffff8, URZ, 0xc0, !UPT ;  /* 0x7ffffff810047892 */ /* 0x000fd8000f8ec0ff */
.L_x_6:
[----:B------:R-:W-:-:S04]  /*0510*/  ULOP3.LUT UR6, UR16, 0x7, URZ, 0xc0, !UPT ;  /* 0x0000000710067892 */ /* 0x000fc8000f8ec0ff */
[----:B------:R-:W-:-:S09]  /*0520*/  UISETP.NE.AND UP0, UPT, UR6, URZ, UPT ;  /* 0x000000ff0600728c */ /* 0x000fd2000bf05270 */
[----:B------:R-:W-:Y:S05]  /*0530*/  BRA.U !UP0, `(.L_x_8) ;  /* 0x0000000508347547 */ /* 0x000fea000b800000 */
[----:B------:R-:W-:Y:S02]  /*0540*/  UISETP.GE.U32.AND UP0, UPT, UR6, 0x4, UPT ;  /* 0x000000040600788c */ /* 0x000fe4000bf06070 */
[----:B------:R-:W-:-:S04]  /*0550*/  ULOP3.LUT UR5, UR16, 0x3, URZ, 0xc0, !UPT ;  /* 0x0000000310057892 */ /* 0x000fc8000f8ec0ff */
[----:B------:R-:W-:-:S03]  /*0560*/  UISETP.NE.AND UP1, UPT, UR5, URZ, UPT ;  /* 0x000000ff0500728c */ /* 0x000fc6000bf25270 */
[----:B------:R-:W-:Y:S08]  /*0570*/  BRA.U !UP0, `(.L_x_9) ;  /* 0x0000000108787547 */ /* 0x000ff0000b800000 */
[----:B------:R-:W1:Y:S01]  /*0580*/  LDC.64 R4, c[0x0][0x380] ;  /* 0x0000e000ff047b82 */ /* 0x000e620000000a00 */
[----:B------:R-:W2:Y:S01]  /*0590*/  LDCU.64 UR6, c[0x0][0x380] ;  /* 0x00007000ff0677ac */ /* 0x000ea20008000a00 */
[----:B------:R-:W-:Y:S02]  /*05a0*/  MOV R7, UR4 ;  /* 0x0000000400077c02 */ /* 0x000fe40008000f00 */
[----:B------:R-:W-:Y:S02]  /*05b0*/  IADD3 R3, PT, PT, R13, UR4, RZ ;  /* 0x000000040d037c10 */ /* 0x000fe4000fffe0ff */
[----:B------:R-:W-:Y:S01]  /*05c0*/  MOV R9, UR16 ;  /* 0x0000001000097c02 */ /* 0x000fe20008000f00 */
[----:B------:R-:W-:Y:S01]  /*05d0*/  IMAD R7, R7, UR16, R0 ;  /* 0x0000001007077c24 */ /* 0x000fe2000f8e0200 */
[----:B------:R-:W-:Y:S02]  /*05e0*/  IADD3 R10, P0, PT, R13, UR4, RZ ;  /* 0x000000040d0a7c10 */ /* 0x000fe4000ff1e0ff */
[----:B------:R-:W-:Y:S01]  /*05f0*/  MOV R11, UR16 ;  /* 0x00000010000b7c02 */ /* 0x000fe20008000f00 */
[----:B-1----:R-:W-:-:S04]  /*0600*/  IMAD.WIDE R6, R7, 0x4, R4 ;  /* 0x0000000407067825 */ /* 0x002fc800078e0204 */
[----:B------:R-:W-:Y:S01]  /*0610*/  IMAD.WIDE.U32 R4, R3, 0x4, R4 ;  /* 0x0000000403047825 */ /* 0x000fe200078e0004 */
[----:B------:R-:W-:Y:S02]  /*0620*/  IADD3.X R3, PT, PT, RZ, RZ, RZ, P0, !PT ;  /* 0x000000ffff037210 */ /* 0x000fe400007fe4ff */
[C---:B--2---:R-:W-:Y:S01]  /*0630*/  LEA R2, P0, R10.reuse, UR6, 0x2 ;  /* 0x000000060a027c11 */ /* 0x044fe2000f8010ff */
[----:B------:R-:W-:Y:S01]  /*0640*/  IMAD.WIDE R8, R9, 0x4, R6 ;  /* 0x0000000409087825 */ /* 0x000fe200078e0206 */
[----:B------:R-:W-:Y:S01]  /*0650*/  MOV R15, UR16 ;  /* 0x00000010000f7c02 */ /* 0x000fe20008000f00 */
[----:B0-----:R-:W2:Y:S01]  /*0660*/  LDG.E R5, desc[UR14][R4.64] ;  /* 0x0000000e04057981 */ /* 0x001ea2000c1e1900 */
[----:B------:R-:W-:-:S03]  /*0670*/  LEA.HI.X R3, R10, UR7, R3, 0x2, P0 ;  /* 0x000000070a037c11 */ /* 0x000fc600080f1403 */
[----:B------:R-:W2:Y:S01]  /*0680*/  LDG.E R6, desc[UR14][R6.64] ;  /* 0x0000000e06067981 */ /* 0x000ea2000c1e1900 */
[----:B------:R-:W-:-:S03]  /*0690*/  IMAD.WIDE R10, R11, 0x4, R8 ;  /* 0x000000040b0a7825 */ /* 0x000fc600078e0208 */
[----:B------:R-:W3:Y:S04]  /*06a0*/  LDG.E R17, desc[UR14][R8.64] ;  /* 0x0000000e08117981 */ /* 0x000ee8000c1e1900 */
[----:B------:R-:W3:Y:S01]  /*06b0*/  LDG.E R16, desc[UR14][R2.64+0x4] ;  /* 0x0000040e02107981 */ /* 0x000ee2000c1e1900 */
[----:B------:R-:W-:-:S03]  /*06c0*/  IMAD.WIDE R14, R15, 0x4, R10 ;  /* 0x000000040f0e7825 */ /* 0x000fc600078e020a */
[----:B------:R-:W4:Y:S04]  /*06d0*/  LDG.E R19, desc[UR14][R10.64] ;  /* 0x0000000e0a137981 */ /* 0x000f28000c1e1900 */
[----:B------:R-:W4:Y:S04]  /*06e0*/  LDG.E R18, desc[UR14][R2.64+0x8] ;  /* 0x0000080e02127981 */ /* 0x000f28000c1e1900 */
[----:B------:R-:W5:Y:S04]  /*06f0*/  LDG.E R20, desc[UR14][R2.64+0xc] ;  /* 0x00000c0e02147981 */ /* 0x000f68000c1e1900 */
[----:B------:R-:W5:Y:S01]  /*0700*/  LDG.E R14, desc[UR14][R14.64] ;  /* 0x0000000e0e0e7981 */ /* 0x000f62000c1e1900 */
[----:B------:R-:W-:Y:S01]  /*0710*/  UIADD3 UR4, UPT, UPT, UR4, 0x4, URZ ;  /* 0x0000000404047890 */ /* 0x000fe2000fffe0ff */
[----:B--2---:R-:W-:-:S04]  /*0720*/  IMAD R5, R5, R6, R12 ;  /* 0x0000000605057224 */ /* 0x004fc800078e020c */
[----:B---3--:R-:W-:-:S04]  /*0730*/  IMAD R5, R16, R17, R5 ;  /* 0x0000001110057224 */ /* 0x008fc800078e0205 */
[----:B----4-:R-:W-:-:S04]  /*0740*/  IMAD R5, R18, R19, R5 ;  /* 0x0000001312057224 */ /* 0x010fc800078e0205 */
[----:B-----5:R-:W-:-:S07]  /*0750*/  IMAD R12, R20, R14, R5 ;  /* 0x0000000e140c7224 */ /* 0x020fce00078e0205 */
.L_x_9:
[----:B------:R-:W-:Y:S05]  /*0760*/  BRA.U !UP1, `(.L_x_8) ;  /* 0x0000000109a87547 */ /* 0x000fea000b800000 */
[----:B------:R-:W-:Y:S01]  /*0770*/  UISETP.NE.AND UP0, UPT, UR5, 0x1, UPT ;  /* 0x000000010500788c */ /* 0x000fe2000bf05270 */
[----:B------:R-:W-:Y:S01]  /*0780*/  MOV R7, UR4 ;  /* 0x0000000400077c02 */ /* 0x000fe20008000f00 */
[----:B------:R-:W-:Y:S02]  /*0790*/  ULOP3.LUT UR5, UR16, 0x1, URZ, 0xc0, !UPT ;  /* 0x0000000110057892 */ /* 0x000fe4000f8ec0ff */
[----:B------:R-:W-:Y:S02]  /*07a0*/  IMAD.U32 R15, RZ, RZ, UR16 ;  /* 0x00000010ff0f7e24 */ /* 0x000fe4000f8e00ff */
[----:B------:R-:W-:Y:S01]  /*07b0*/  UISETP.NE.U32.AND UP1, UPT, UR5, 0x1, UPT ;  /* 0x000000010500788c */ /* 0x000fe2000bf25070 */
[----:B------:R-:W-:-:S04]  /*07c0*/  PLOP3.LUT P1, PT, PT, PT, UP0, 0x80, 0x8 ;  /* 0x000000000008781c */ /* 0x000fc80003f2f008 */
[----:B------:R-:W1:Y:S01]  /*07d0*/  @UP0 LDCU.64 UR6, c[0x0][0x380] ;  /* 0x00007000ff0607ac */ /* 0x000e620008000a00 */
[----:B------:R-:W-:Y:S01]  /*07e0*/  PLOP3.LUT P0, PT, PT, PT, UP1, 0x80, 0x8 ;  /* 0x000000000008781c */ /* 0x000fe20003f0f018 */
[----:B------:R-:W2:Y:S04]  /*07f0*/  @UP0 LDCU.64 UR8, c[0x0][0x380] ;  /* 0x00007000ff0807ac */ /* 0x000ea80008000a00 */
[----:B------:R-:W3:Y:S03]  /*0800*/  @!UP1 LDCU.64 UR10, c[0x0][0x380] ;  /* 0x00007000ff0a97ac */ /* 0x000ee60008000a00 */
[C---:B------:R-:W-:Y:S01]  /*0810*/  @P1 VIADD R3, R13.reuse, UR4 ;  /* 0x000000040d031c36 */ /* 0x040fe20008000000 */
[----:B------:R-:W-:Y:S01]  /*0820*/  @P1 IADD3 R6, P2, PT, R13, UR4, RZ ;  /* 0x000000040d061c10 */ /* 0x000fe2000ff5e0ff */
[----:B------:R-:W-:Y:S01]  /*0830*/  @UP0 UIADD3 UR4, UPT, UPT, UR4, 0x2, URZ ;  /* 0x0000000204040890 */ /* 0x000fe2000fffe0ff */
[----:B-1----:R-:W-:-:S02]  /*0840*/  MOV R10, UR6 ;  /* 0x00000006000a7c02 */ /* 0x002fc40008000f00 */
[----:B------:R-:W-:Y:S02]  /*0850*/  MOV R11, UR7 ;  /* 0x00000007000b7c02 */ /* 0x000fe40008000f00 */
[----:B------:R-:W-:Y:S02]  /*0860*/  MOV R4, UR6 ;  /* 0x0000000600047c02 */ /* 0x000fe40008000f00 */
[----:B------:R-:W-:Y:S01]  /*0870*/  MOV R5, UR7 ;  /* 0x0000000700057c02 */ /* 0x000fe20008000f00 */
[----:B------:R-:W-:-:S04]  /*0880*/  @P1 IMAD.WIDE.U32 R10, R3, 0x4, R10 ;  /* 0x00000004030a1825 */ /* 0x000fc800078e000a */
[----:B------:R-:W-:Y:S01]  /*0890*/  @P1 IMAD R3, R7, UR16, R0 ;  /* 0x0000001007031c24 */ /* 0x000fe2000f8e0200 */
[----:B------:R-:W-:Y:S01]  /*08a0*/  @P1 IADD3.X R7, PT, PT, RZ, RZ, RZ, P2, !PT ;  /* 0x000000ffff071210 */ /* 0x000fe200017fe4ff */
[----:B0-----:R-:W4:Y:S01]  /*08b0*/  @P1 LDG.E R11, desc[UR14][R10.64] ;  /* 0x0000000e0a0b1981 */ /* 0x001f22000c1e1900 */
[C---:B--2---:R-:W-:Y:S01]  /*08c0*/  @P1 LEA R2, P2, R6.reuse, UR8, 0x2 ;  /* 0x0000000806021c11 */ /* 0x044fe2000f8410ff */
[----:B------:R-:W-:Y:S01]  /*08d0*/  @P1 IMAD.WIDE R4, R3, 0x4, R4 ;  /* 0x0000000403041825 */ /* 0x000fe200078e0204 */
[----:B------:R-:W-:Y:S02]  /*08e0*/  MOV R19, UR4 ;  /* 0x0000000400137c02 */ /* 0x000fe40008000f00 */
[----:B------:R-:W-:Y:S02]  /*08f0*/  @P1 LEA.HI.X R3, R6, UR9, R7, 0x2, P2 ;  /* 0x0000000906031c11 */ /* 0x000fe400090f1407 */
[----:B---3--:R-:W-:Y:S01]  /*0900*/  MOV R8, UR10 ;  /* 0x0000000a00087c02 */ /* 0x008fe20008000f00 */
[----:B------:R-:W-:Y:S01]  /*0910*/  @P1 IMAD.WIDE R14, R15, 0x4, R4 ;  /* 0x000000040f0e1825 */ /* 0x000fe200078e0204 */
[----:B------:R-:W-:Y:S01]  /*0920*/  MOV R9, UR11 ;  /* 0x0000000b00097c02 */ /* 0x000fe20008000f00 */
[----:B------:R-:W4:Y:S01]  /*0930*/  @P1 LDG.E R4, desc[UR14][R4.64] ;  /* 0x0000000e04041981 */ /* 0x000f22000c1e1900 */
[----:B------:R-:W-:Y:S01]  /*0940*/  @!P0 IADD3 R17, PT, PT, R13, UR4, RZ ;  /* 0x000000040d118c10 */ /* 0x000fe2000fffe0ff */
[----:B------:R-:W-:Y:S01]  /*0950*/  @!P0 IMAD R19, R19, UR16, R0 ;  /* 0x0000001013138c24 */ /* 0x000fe2000f8e0200 */
[----:B------:R-:W-:Y:S01]  /*0960*/  MOV R6, UR10 ;  /* 0x0000000a00067c02 */ /* 0x000fe20008000f00 */
[----:B------:R-:W2:Y:S01]  /*0970*/  @P1 LDG.E R14, desc[UR14][R14.64] ;  /* 0x0000000e0e0e1981 */ /* 0x000ea2000c1e1900 */
[----:B------:R-:W-:Y:S01]  /*0980*/  MOV R7, UR11 ;  /* 0x0000000b00077c02 */ /* 0x000fe20008000f00 */
[----:B------:R-:W-:-:S02]  /*0990*/  @!P0 IMAD.WIDE.U32 R8, R17, 0x4, R8 ;  /* 0x0000000411088825 */ /* 0x000fc400078e0008 */
[----:B------:R-:W2:Y:S02]  /*09a0*/  @P1 LDG.E R2, desc[UR14][R2.64+0x4] ;  /* 0x0000040e02021981 */ /* 0x000ea4000c1e1900 */
[----:B------:R-:W-:Y:S02]  /*09b0*/  @!P0 IMAD.WIDE R6, R19, 0x4, R6 ;  /* 0x0000000413068825 */ /* 0x000fe400078e0206 */
[----:B------:R-:W3:Y:S04]  /*09c0*/  @!P0 LDG.E R9, desc[UR14][R8.64] ;  /* 0x0000000e08098981 */ /* 0x000ee8000c1e1900 */
[----:B------:R-:W3:Y:S01]  /*09d0*/  @!P0 LDG.E R6, desc[UR14][R6.64] ;  /* 0x0000000e06068981 */ /* 0x000ee2000c1e1900 */
[----:B----4-:R-:W-:-:S04]  /*09e0*/  @P1 IMAD R11, R11, R4, R12 ;  /* 0x000000040b0b1224 */ /* 0x010fc800078e020c */
[----:B--2---:R-:W-:-:S04]  /*09f0*/  @P1 IMAD R12, R2, R14, R11 ;  /* 0x0000000e020c1224 */ /* 0x004fc800078e020b */
[----:B---3--:R-:W-:-:S07]  /*0a00*/  @!P0 IMAD R12, R9, R6, R12 ;  /* 0x00000006090c8224 */ /* 0x008fce00078e020c */
.L_x_8:
[----:B------:R-:W1:Y:S01]  /*0a10*/  LDC.64 R2, c[0x0][0x388] ;  /* 0x0000e200ff027b82 */ /* 0x000e620000000a00 */
[----:B------:R-:W-:-:S05]  /*0a20*/  IADD3 R13, PT, PT, R0, R13, RZ ;  /* 0x0000000d000d7210 */ /* 0x000fca0007ffe0ff */
[----:B-1----:R-:W-:-:S05]  /*0a30*/  IMAD.WIDE R2, R13, 0x4, R2 ;  /* 0x000000040d027825 */ /* 0x002fca00078e0202 */
[----:B0-----:R-:W-:Y:S01]  /*0a40*/  STG.E desc[UR14][R2.64], R12 ;  /* 0x0000000c02007986 */ /* 0x001fe2000c10190e */
[----:B------:R-:W-:Y:S05]  /*0a50*/  EXIT ;  /* 0x000000000000794d */ /* 0x000fea0003800000 */
.L_x_10:
        /* <DEDUP_REMOVED lines=10> */
.L_x_12:


//--------------------- .nv.shared._Z13findLowestValPiS_i --------------------------
	.section	.nv.shared._Z13findLowestValPiS_i,"aw",@nobits
	.sectionflags	@""
	.align	4
.nv.shared._Z13findLowestValPiS_i:
	.zero		2048


//--------------------- .nv.shared.reserved.0     --------------------------
	.section	.nv.shared.reserved.0,"aw",@nobits
	.weak		__nv_reservedSMEM_offset_0_alias
	.size		__nv_reservedSMEM_offset_0_alias, 0, 64
	.other		__nv_reservedSMEM_offset_0_alias,@"STO_CUDA_RESERVED_SHARED STV_DEFAULT"
__nv_reservedSMEM_offset_0_alias:
	.zero		0
	.zero		64


//--------------------- .nv.constant0._Z13findLowestValPiS_i --------------------------
	.section	.nv.constant0._Z13findLowestValPiS_i,"a",@progbits
	.sectionflags	@""
	.align	4
.nv.constant0._Z13findLowestValPiS_i:
	.zero		916


//--------------------- .nv.constant0._Z12squareMatrixPiS_i --------------------------
	.section	.nv.constant0._Z12squareMatrixPiS_i,"a",@progbits
	.sectionflags	@""
	.align	4
.nv.constant0._Z12squareMatrixPiS_i:
	.zero		916


//--------------------- SYMBOLS --------------------------

	.type		.nv.reservedSmem.offset0,@object
	.size		.nv.reservedSmem.offset0,0x4
	.type		.nv.reservedSmem.cap,@object
	.size		.nv.reservedSmem.cap,0x4
